//
// Generated by NVIDIA NVVM Compiler
//
// Compiler Build ID: CL-36424714
// Cuda compilation tools, release 13.0, V13.0.88
// Based on NVVM 20.0.0
//

.version 9.0
.target sm_100
.address_size 64

	// .globl	_Z11transKernelPfS_i

.visible .entry _Z11transKernelPfS_i(
	.param .u64 .ptr .align 1 _Z11transKernelPfS_i_param_0,
	.param .u64 .ptr .align 1 _Z11transKernelPfS_i_param_1,
	.param .u32 _Z11transKernelPfS_i_param_2
)
{
	.reg .pred 	%p<2>;
	.reg .b32 	%r<13>;
	.reg .b32 	%f<2>;
	.reg .b64 	%rd<9>;

	ld.param.u64 	%rd1, [_Z11transKernelPfS_i_param_0];
	ld.param.u64 	%rd2, [_Z11transKernelPfS_i_param_1];
	ld.param.u32 	%r3, [_Z11transKernelPfS_i_param_2];
	mov.u32 	%r4, %ctaid.y;
	mov.u32 	%r5, %ntid.y;
	mov.u32 	%r6, %tid.y;
	mad.lo.s32 	%r7, %r4, %r5, %r6;
	mov.u32 	%r8, %ctaid.x;
	mov.u32 	%r9, %ntid.x;
	mov.u32 	%r10, %tid.x;
	mad.lo.s32 	%r11, %r8, %r9, %r10;
	mad.lo.s32 	%r1, %r3, %r7, %r11;
	mad.lo.s32 	%r2, %r3, %r11, %r7;
	mul.lo.s32 	%r12, %r3, %r3;
	setp.ge.s32 	%p1, %r1, %r12;
	@%p1 bra 	$L__BB0_2;
	cvta.to.global.u64 	%rd3, %rd1;
	cvta.to.global.u64 	%rd4, %rd2;
	mul.wide.s32 	%rd5, %r1, 4;
	add.s64 	%rd6, %rd3, %rd5;
	ld.global.f32 	%f1, [%rd6];
	mul.wide.s32 	%rd7, %r2, 4;
	add.s64 	%rd8, %rd4, %rd7;
	st.global.f32 	[%rd8], %f1;
$L__BB0_2:
	ret;

}


// ===== COMPILED SASS (sm_100) =====

	.target	sm_100

	.elftype	@"ET_EXEC"


//--------------------- .note.nv.tkinfo           --------------------------
	.section	.note.nv.tkinfo,"",@"SHT_NOTE"
	.sectionflags	@"SHF_NOTE_NV_TKINFO"
	.tkinfo
        /*0018*/ 	.word	0x00000002
        /*0030*/ 	.string	""
        /*0030*/ 	.string	"ptxas"
        /*0030*/ 	.string	"Cuda compilation tools, release 13.0, V13.0.88"
        /*0030*/ 	.string	"Build cuda_13.0.r13.0/compiler.36424714_0"
        /*0030*/ 	.string	"-arch sm_100 -m 64 "



//--------------------- .note.nv.cuinfo           --------------------------
	.section	.note.nv.cuinfo,"",@"SHT_NOTE"
	.sectionflags	@"SHF_NOTE_NV_CUINFO"
        /*0018*/ 	.short	0x0002
        /*001a*/ 	.short	0x0064
        /*001c*/ 	.short	0x0082
	.zero		2


//--------------------- .nv.info                  --------------------------
	.section	.nv.info,"",@"SHT_CUDA_INFO"
	.align	4


	//----- nvinfo : EIATTR_REGCOUNT
	.align		4
        /*0000*/ 	.byte	0x04, 0x2f
        /*0002*/ 	.short	(.L_1 - .L_0)
	.align		4
.L_0:
        /*0004*/ 	.word	index@(_Z11transKernelPfS_i)
        /*0008*/ 	.word	0x0000000a


	//----- nvinfo : EIATTR_FRAME_SIZE
	.align		4
.L_1:
        /*000c*/ 	.byte	0x04, 0x11
        /*000e*/ 	.short	(.L_3 - .L_2)
	.align		4
.L_2:
        /*0010*/ 	.word	index@(_Z11transKernelPfS_i)
        /*0014*/ 	.word	0x00000000


	//----- nvinfo : EIATTR_MIN_STACK_SIZE
	.align		4
.L_3:
        /*0018*/ 	.byte	0x04, 0x12
        /*001a*/ 	.short	(.L_5 - .L_4)
	.align		4
.L_4:
        /*001c*/ 	.word	index@(_Z11transKernelPfS_i)
        /*0020*/ 	.word	0x00000000
.L_5:


//--------------------- .nv.compat                --------------------------
	.section	.nv.compat,"",@"SHT_CUDA_COMPAT_INFO"
	.align	4
        /*0000*/ 	.byte	0x02, 0x09, 0x00, 0x00, 0x02, 0x02, 0x01, 0x00, 0x02, 0x05, 0x05, 0x00, 0x03, 0x07, 0x01, 0x01
        /*0010*/ 	.byte	0x02, 0x03, 0x00, 0x00, 0x02, 0x06, 0x01, 0x00, 0x04, 0x0b, 0x08, 0x00, 0x09, 0x00, 0x00, 0x00
        /*0020*/ 	.byte	0x00, 0x00, 0x00, 0x00


//--------------------- .nv.info._Z11transKernelPfS_i --------------------------
	.section	.nv.info._Z11transKernelPfS_i,"",@"SHT_CUDA_INFO"
	.sectionflags	@""
	.align	4


	//----- nvinfo : EIATTR_CUDA_API_VERSION
	.align		4
        /*0000*/ 	.byte	0x04, 0x37
        /*0002*/ 	.short	(.L_7 - .L_6)
.L_6:
        /*0004*/ 	.word	0x00000082


	//----- nvinfo : EIATTR_KPARAM_INFO
	.align		4
.L_7:
        /*0008*/ 	.byte	0x04, 0x17
        /*000a*/ 	.short	(.L_9 - .L_8)
.L_8:
        /*000c*/ 	.word	0x00000000
        /*0010*/ 	.short	0x0002
        /*0012*/ 	.short	0x0010
        /*0014*/ 	.byte	0x00, 0xf0, 0x11, 0x00


	//----- nvinfo : EIATTR_KPARAM_INFO
	.align		4
.L_9:
        /*0018*/ 	.byte	0x04, 0x17
        /*001a*/ 	.short	(.L_11 - .L_10)
.L_10:
        /*001c*/ 	.word	0x00000000
        /*0020*/ 	.short	0x0001
        /*0022*/ 	.short	0x0008
        /*0024*/ 	.byte	0x00, 0xf5, 0x21, 0x00


	//----- nvinfo : EIATTR_KPARAM_INFO
	.align		4
.L_11:
        /*0028*/ 	.byte	0x04, 0x17
        /*002a*/ 	.short	(.L_13 - .L_12)
.L_12:
        /*002c*/ 	.word	0x00000000
        /*0030*/ 	.short	0x0000
        /*0032*/ 	.short	0x0000
        /*0034*/ 	.byte	0x00, 0xf5, 0x21, 0x00


	//----- nvinfo : EIATTR_SPARSE_MMA_MASK
	.align		4
.L_13:
        /*0038*/ 	.byte	0x03, 0x50
        /*003a*/ 	.short	0x0000


	//----- nvinfo : EIATTR_MAXREG_COUNT
	.align		4
        /*003c*/ 	.byte	0x03, 0x1b
        /*003e*/ 	.short	0x00ff


	//----- nvinfo : EIATTR_MERCURY_ISA_VERSION
	.align		4
        /*0040*/ 	.byte	0x03, 0x5f
        /*0042*/ 	.short	0x0101


	//----- nvinfo : EIATTR_VRC_CTA_INIT_COUNT
	.align		4
        /*0044*/ 	.byte	0x02, 0x4a
	.zero		1
	.zero		1


	//----- nvinfo : EIATTR_EXIT_INSTR_OFFSETS
	.align		4
        /*0048*/ 	.byte	0x04, 0x1c
        /*004a*/ 	.short	(.L_15 - .L_14)


	//   ....[0]....
.L_14:
        /*004c*/ 	.word	0x000000e0


	//   ....[1]....
        /*0050*/ 	.word	0x00000160


	//----- nvinfo : EIATTR_CBANK_PARAM_SIZE
	.align		4
.L_15:
        /*0054*/ 	.byte	0x03, 0x19
        /*0056*/ 	.short	0x0014


	//----- nvinfo : EIATTR_PARAM_CBANK
	.align		4
        /*0058*/ 	.byte	0x04, 0x0a
        /*005a*/ 	.short	(.L_17 - .L_16)
	.align		4
.L_16:
        /*005c*/ 	.word	index@(.nv.constant0._Z11transKernelPfS_i)
        /*0060*/ 	.short	0x0380
        /*0062*/ 	.short	0x0014


	//----- nvinfo : EIATTR_SW_WAR
	.align		4
.L_17:
        /*0064*/ 	.byte	0x04, 0x36
        /*0066*/ 	.short	(.L_19 - .L_18)
.L_18:
        /*0068*/ 	.word	0x00000008
.L_19:


//--------------------- .nv.callgraph             --------------------------
	.section	.nv.callgraph,"",@"SHT_CUDA_CALLGRAPH"
	.align	4
	.sectionentsize	8
	.align		4
        /*0000*/ 	.word	0x00000000
	.align		4
        /*0004*/ 	.word	0xffffffff
	.align		4
        /*0008*/ 	.word	0x00000000
	.align		4
        /*000c*/ 	.word	0xfffffffe
	.align		4
        /*0010*/ 	.word	0x00000000
	.align		4
        /*0014*/ 	.word	0xfffffffd
	.align		4
        /*0018*/ 	.word	0x00000000
	.align		4
        /*001c*/ 	.word	0xfffffffc


//--------------------- .text._Z11transKernelPfS_i --------------------------
	.section	.text._Z11transKernelPfS_i,"ax",@progbits
	.align	128
        .global         _Z11transKernelPfS_i
        .type           _Z11transKernelPfS_i,@function
        .size           _Z11transKernelPfS_i,(.L_x_1 - _Z11transKernelPfS_i)
        .other          _Z11transKernelPfS_i,@"STO_CUDA_ENTRY STV_DEFAULT"
_Z11transKernelPfS_i:
.text._Z11transKernelPfS_i:
[----:B------:R-:W-:Y:S01]  /*0000*/  LDC R1, c[0x0][0x37c] ;  /* 0x0000df00ff017b82 */ /* 0x000fe20000000800 */
[----:B------:R-:W0:Y:S07]  /*0010*/  S2R R3, SR_TID.Y ;  /* 0x0000000000037919 */ /* 0x000e2e0000002200 */
[----:B------:R-:W0:Y:S01]  /*0020*/  S2UR UR4, SR_CTAID.Y ;  /* 0x00000000000479c3 */ /* 0x000e220000002600 */
[----:B------:R-:W1:Y:S01]  /*0030*/  LDCU UR6, c[0x0][0x390] ;  /* 0x00007200ff0677ac */ /* 0x000e620008000800 */
[----:B------:R-:W2:Y:S06]  /*0040*/  S2R R5, SR_TID.X ;  /* 0x0000000000057919 */ /* 0x000eac0000002100 */
[----:B------:R-:W0:Y:S08]  /*0050*/  LDC R0, c[0x0][0x364] ;  /* 0x0000d900ff007b82 */ /* 0x000e300000000800 */
[----:B------:R-:W2:Y:S08]  /*0060*/  S2UR UR5, SR_CTAID.X ;  /* 0x00000000000579c3 */ /* 0x000eb00000002500 */
[----:B------:R-:W2:Y:S01]  /*0070*/  LDC R2, c[0x0][0x360] ;  /* 0x0000d800ff027b82 */ /* 0x000ea20000000800 */
[----:B0-----:R-:W-:Y:S01]  /*0080*/  IMAD R0, R0, UR4, R3 ;  /* 0x0000000400007c24 */ /* 0x001fe2000f8e0203 */
[----:B-1----:R-:W-:Y:S01]  /*0090*/  UIMAD UR4, UR6, UR6, URZ ;  /* 0x00000006060472a4 */ /* 0x002fe2000f8e02ff */
[----:B--2---:R-:W-:-:S04]  /*00a0*/  IMAD R3, R2, UR5, R5 ;  /* 0x0000000502037c24 */ /* 0x004fc8000f8e0205 */
[----:B------:R-:W-:Y:S02]  /*00b0*/  IMAD R5, R0, UR6, R3 ;  /* 0x0000000600057c24 */ /* 0x000fe4000f8e0203 */
[----:B------:R-:W-:-:S03]  /*00c0*/  IMAD R7, R3, UR6, R0 ;  /* 0x0000000603077c24 */ /* 0x000fc6000f8e0200 */
[----:B------:R-:W-:-:S13]  /*00d0*/  ISETP.GE.AND P0, PT, R5, UR4, PT ;  /* 0x0000000405007c0c */ /* 0x000fda000bf06270 */
[----:B------:R-:W-:Y:S05]  /*00e0*/  @P0 EXIT ;  /* 0x000000000000094d */ /* 0x000fea0003800000 */
[----:B------:R-:W0:Y:S01]  /*00f0*/  LDC.64 R2, c[0x0][0x380] ;  /* 0x0000e000ff027b82 */ /* 0x000e220000000a00 */
[----:B------:R-:W1:Y:S01]  /*0100*/  LDCU.64 UR4, c[0x0][0x358] ;  /* 0x00006b00ff0477ac */ /* 0x000e620008000a00 */
[----:B0-----:R-:W-:-:S06]  /*0110*/  IMAD.WIDE R2, R5, 0x4, R2 ;  /* 0x0000000405027825 */ /* 0x001fcc00078e0202 */
[----:B------:R-:W0:Y:S01]  /*0120*/  LDC.64 R4, c[0x0][0x388] ;  /* 0x0000e200ff047b82 */ /* 0x000e220000000a00 */
[----:B-1----:R-:W2:Y:S01]  /*0130*/  LDG.E R3, desc[UR4][R2.64] ;  /* 0x0000000402037981 */ /* 0x002ea2000c1e1900 */
[----:B0-----:R-:W-:-:S05]  /*0140*/  IMAD.WIDE R4, R7, 0x4, R4 ;  /* 0x0000000407047825 */ /* 0x001fca00078e0204 */
[----:B--2---:R-:W-:Y:S01]  /*0150*/  STG.E desc[UR4][R4.64], R3 ;  /* 0x0000000304007986 */ /* 0x004fe2000c101904 */
[----:B------:R-:W-:Y:S05]  /*0160*/  EXIT ;  /* 0x000000000000794d */ /* 0x000fea0003800000 */
.L_x_0:
[----:B------:R-:W-:-:S00]  /*0170*/  BRA `(.L_x_0) ;  /* 0xfffffffc00fc7947 */ /* 0x000fc0000383ffff */
[----:B------:R-:W-:-:S00]  /*0180*/  NOP ;  /* 0x0000000000007918 */ /* 0x000fc00000000000 */
[----:B------:R-:W-:-:S00]  /*0190*/  NOP ;  /* 0x0000000000007918 */ /* 0x000fc00000000000 */
[----:B------:R-:W-:-:S00]  /*01a0*/  NOP ;  /* 0x0000000000007918 */ /* 0x000fc00000000000 */
[----:B------:R-:W-:-:S00]  /*01b0*/  NOP ;  /* 0x0000000000007918 */ /* 0x000fc00000000000 */
[----:B------:R-:W-:-:S00]  /*01c0*/  NOP ;  /* 0x0000000000007918 */ /* 0x000fc00000000000 */
[----:B------:R-:W-:-:S00]  /*01d0*/  NOP ;  /* 0x0000000000007918 */ /* 0x000fc00000000000 */
[----:B------:R-:W-:-:S00]  /*01e0*/  NOP ;  /* 0x0000000000007918 */ /* 0x000fc00000000000 */
[----:B------:R-:W-:-:S00]  /*01f0*/  NOP ;  /* 0x0000000000007918 */ /* 0x000fc00000000000 */
.L_x_1:


//--------------------- .nv.shared.reserved.0     --------------------------
	.section	.nv.shared.reserved.0,"aw",@nobits
	.weak		__nv_reservedSMEM_offset_0_alias
	.size		__nv_reservedSMEM_offset_0_alias, 0, 64
	.other		__nv_reservedSMEM_offset_0_alias,@"STO_CUDA_RESERVED_SHARED STV_DEFAULT"
__nv_reservedSMEM_offset_0_alias:
	.zero		0
	.zero		64


//--------------------- .nv.constant0._Z11transKernelPfS_i --------------------------
	.section	.nv.constant0._Z11transKernelPfS_i,"a",@progbits
	.sectionflags	@""
	.align	4
.nv.constant0._Z11transKernelPfS_i:
	.zero		916


//--------------------- SYMBOLS --------------------------

	.type		.nv.reservedSmem.offset0,@object
	.size		.nv.reservedSmem.offset0,0x4
